//
// Generated by NVIDIA NVVM Compiler
//
// Compiler Build ID: CL-36424714
// Cuda compilation tools, release 13.0, V13.0.88
// Based on NVVM 20.0.0
//

.version 9.0
.target sm_100
.address_size 64

	// .globl	default_function_kernel

.visible .entry default_function_kernel(
	.param .u64 .ptr .align 1 default_function_kernel_param_0,
	.param .u64 .ptr .align 1 default_function_kernel_param_1,
	.param .u64 .ptr .align 1 default_function_kernel_param_2,
	.param .u64 .ptr .align 1 default_function_kernel_param_3
)
.maxntid 44
{
	.reg .pred 	%p<2>;
	.reg .b32 	%r<13>;
	.reg .b32 	%f<5>;
	.reg .b64 	%rd<15>;

	ld.param.u64 	%rd1, [default_function_kernel_param_0];
	ld.param.u64 	%rd2, [default_function_kernel_param_1];
	ld.param.u64 	%rd3, [default_function_kernel_param_2];
	ld.param.u64 	%rd4, [default_function_kernel_param_3];
	cvta.to.global.u64 	%rd5, %rd2;
	cvta.to.global.u64 	%rd6, %rd3;
	cvta.to.global.u64 	%rd7, %rd1;
	cvta.to.global.u64 	%rd8, %rd4;
	mov.u32 	%r1, %ctaid.x;
	mov.u32 	%r2, %tid.x;
	mad.lo.s32 	%r3, %r1, 44, %r2;
	mul.wide.u32 	%rd9, %r3, 4;
	add.s64 	%rd10, %rd8, %rd9;
	ld.global.nc.f32 	%f1, [%rd10];
	shr.u32 	%r4, %r2, 2;
	mad.lo.s32 	%r5, %r1, 11, %r4;
	mul.hi.u32 	%r6, %r5, -252645135;
	shr.u32 	%r7, %r6, 7;
	mul.lo.s32 	%r8, %r7, 136;
	sub.s32 	%r9, %r5, %r8;
	setp.gt.u32 	%p1, %r9, 67;
	selp.b32 	%r10, 16, 0, %p1;
	and.b32  	%r11, %r3, 15;
	or.b32  	%r12, %r10, %r11;
	mul.wide.u32 	%rd11, %r12, 4;
	add.s64 	%rd12, %rd7, %rd11;
	ld.global.nc.f32 	%f2, [%rd12];
	add.s64 	%rd13, %rd6, %rd11;
	ld.global.nc.f32 	%f3, [%rd13];
	fma.rn.f32 	%f4, %f1, %f2, %f3;
	add.s64 	%rd14, %rd5, %rd9;
	st.global.f32 	[%rd14], %f4;
	ret;

}


// ===== COMPILED SASS (sm_100) =====

	.target	sm_100

	.elftype	@"ET_EXEC"


//--------------------- .note.nv.tkinfo           --------------------------
	.section	.note.nv.tkinfo,"",@"SHT_NOTE"
	.sectionflags	@"SHF_NOTE_NV_TKINFO"
	.tkinfo
        /*0018*/ 	.word	0x00000002
        /*0030*/ 	.string	""
        /*0030*/ 	.string	"ptxas"
        /*0030*/ 	.string	"Cuda compilation tools, release 13.0, V13.0.88"
        /*0030*/ 	.string	"Build cuda_13.0.r13.0/compiler.36424714_0"
        /*0030*/ 	.string	"-arch sm_100 -m 64 "



//--------------------- .note.nv.cuinfo           --------------------------
	.section	.note.nv.cuinfo,"",@"SHT_NOTE"
	.sectionflags	@"SHF_NOTE_NV_CUINFO"
        /*0018*/ 	.short	0x0002
        /*001a*/ 	.short	0x0064
        /*001c*/ 	.short	0x0082
	.zero		2


//--------------------- .nv.info                  --------------------------
	.section	.nv.info,"",@"SHT_CUDA_INFO"
	.align	4


	//----- nvinfo : EIATTR_REGCOUNT
	.align		4
        /*0000*/ 	.byte	0x04, 0x2f
        /*0002*/ 	.short	(.L_1 - .L_0)
	.align		4
.L_0:
        /*0004*/ 	.word	index@(default_function_kernel)
        /*0008*/ 	.word	0x0000000e


	//----- nvinfo : EIATTR_FRAME_SIZE
	.align		4
.L_1:
        /*000c*/ 	.byte	0x04, 0x11
        /*000e*/ 	.short	(.L_3 - .L_2)
	.align		4
.L_2:
        /*0010*/ 	.word	index@(default_function_kernel)
        /*0014*/ 	.word	0x00000000


	//----- nvinfo : EIATTR_MIN_STACK_SIZE
	.align		4
.L_3:
        /*0018*/ 	.byte	0x04, 0x12
        /*001a*/ 	.short	(.L_5 - .L_4)
	.align		4
.L_4:
        /*001c*/ 	.word	index@(default_function_kernel)
        /*0020*/ 	.word	0x00000000
.L_5:


//--------------------- .nv.compat                --------------------------
	.section	.nv.compat,"",@"SHT_CUDA_COMPAT_INFO"
	.align	4
        /*0000*/ 	.byte	0x02, 0x09, 0x00, 0x00, 0x02, 0x02, 0x01, 0x00, 0x02, 0x05, 0x05, 0x00, 0x03, 0x07, 0x01, 0x01
        /*0010*/ 	.byte	0x02, 0x03, 0x00, 0x00, 0x02, 0x06, 0x01, 0x00, 0x04, 0x0b, 0x08, 0x00, 0x09, 0x00, 0x00, 0x00
        /*0020*/ 	.byte	0x00, 0x00, 0x00, 0x00


//--------------------- .nv.info.default_function_kernel --------------------------
	.section	.nv.info.default_function_kernel,"",@"SHT_CUDA_INFO"
	.sectionflags	@""
	.align	4


	//----- nvinfo : EIATTR_CUDA_API_VERSION
	.align		4
        /*0000*/ 	.byte	0x04, 0x37
        /*0002*/ 	.short	(.L_7 - .L_6)
.L_6:
        /*0004*/ 	.word	0x00000082


	//----- nvinfo : EIATTR_KPARAM_INFO
	.align		4
.L_7:
        /*0008*/ 	.byte	0x04, 0x17
        /*000a*/ 	.short	(.L_9 - .L_8)
.L_8:
        /*000c*/ 	.word	0x00000000
        /*0010*/ 	.short	0x0003
        /*0012*/ 	.short	0x0018
        /*0014*/ 	.byte	0x00, 0xf5, 0x21, 0x00


	//----- nvinfo : EIATTR_KPARAM_INFO
	.align		4
.L_9:
        /*0018*/ 	.byte	0x04, 0x17
        /*001a*/ 	.short	(.L_11 - .L_10)
.L_10:
        /*001c*/ 	.word	0x00000000
        /*0020*/ 	.short	0x0002
        /*0022*/ 	.short	0x0010
        /*0024*/ 	.byte	0x00, 0xf5, 0x21, 0x00


	//----- nvinfo : EIATTR_KPARAM_INFO
	.align		4
.L_11:
        /*0028*/ 	.byte	0x04, 0x17
        /*002a*/ 	.short	(.L_13 - .L_12)
.L_12:
        /*002c*/ 	.word	0x00000000
        /*0030*/ 	.short	0x0001
        /*0032*/ 	.short	0x0008
        /*0034*/ 	.byte	0x00, 0xf5, 0x21, 0x00


	//----- nvinfo : EIATTR_KPARAM_INFO
	.align		4
.L_13:
        /*0038*/ 	.byte	0x04, 0x17
        /*003a*/ 	.short	(.L_15 - .L_14)
.L_14:
        /*003c*/ 	.word	0x00000000
        /*0040*/ 	.short	0x0000
        /*0042*/ 	.short	0x0000
        /*0044*/ 	.byte	0x00, 0xf5, 0x21, 0x00


	//----- nvinfo : EIATTR_SPARSE_MMA_MASK
	.align		4
.L_15:
        /*0048*/ 	.byte	0x03, 0x50
        /*004a*/ 	.short	0x0000


	//----- nvinfo : EIATTR_MAXREG_COUNT
	.align		4
        /*004c*/ 	.byte	0x03, 0x1b
        /*004e*/ 	.short	0x00ff


	//----- nvinfo : EIATTR_MERCURY_ISA_VERSION
	.align		4
        /*0050*/ 	.byte	0x03, 0x5f
        /*0052*/ 	.short	0x0101


	//----- nvinfo : EIATTR_VRC_CTA_INIT_COUNT
	.align		4
        /*0054*/ 	.byte	0x02, 0x4a
	.zero		1
	.zero		1


	//----- nvinfo : EIATTR_EXIT_INSTR_OFFSETS
	.align		4
        /*0058*/ 	.byte	0x04, 0x1c
        /*005a*/ 	.short	(.L_17 - .L_16)


	//   ....[0]....
.L_16:
        /*005c*/ 	.word	0x000001a0


	//----- nvinfo : EIATTR_MAX_THREADS
	.align		4
.L_17:
        /*0060*/ 	.byte	0x04, 0x05
        /*0062*/ 	.short	(.L_19 - .L_18)
.L_18:
        /*0064*/ 	.word	0x0000002c
        /*0068*/ 	.word	0x00000001
        /*006c*/ 	.word	0x00000001


	//----- nvinfo : EIATTR_CBANK_PARAM_SIZE
	.align		4
.L_19:
        /*0070*/ 	.byte	0x03, 0x19
        /*0072*/ 	.short	0x0020


	//----- nvinfo : EIATTR_PARAM_CBANK
	.align		4
        /*0074*/ 	.byte	0x04, 0x0a
        /*0076*/ 	.short	(.L_21 - .L_20)
	.align		4
.L_20:
        /*0078*/ 	.word	index@(.nv.constant0.default_function_kernel)
        /*007c*/ 	.short	0x0380
        /*007e*/ 	.short	0x0020


	//----- nvinfo : EIATTR_SW_WAR
	.align		4
.L_21:
        /*0080*/ 	.byte	0x04, 0x36
        /*0082*/ 	.short	(.L_23 - .L_22)
.L_22:
        /*0084*/ 	.word	0x00000008
.L_23:


//--------------------- .nv.callgraph             --------------------------
	.section	.nv.callgraph,"",@"SHT_CUDA_CALLGRAPH"
	.align	4
	.sectionentsize	8
	.align		4
        /*0000*/ 	.word	0x00000000
	.align		4
        /*0004*/ 	.word	0xffffffff
	.align		4
        /*0008*/ 	.word	0x00000000
	.align		4
        /*000c*/ 	.word	0xfffffffe
	.align		4
        /*0010*/ 	.word	0x00000000
	.align		4
        /*0014*/ 	.word	0xfffffffd
	.align		4
        /*0018*/ 	.word	0x00000000
	.align		4
        /*001c*/ 	.word	0xfffffffc


//--------------------- .text.default_function_kernel --------------------------
	.section	.text.default_function_kernel,"ax",@progbits
	.align	128
        .global         default_function_kernel
        .type           default_function_kernel,@function
        .size           default_function_kernel,(.L_x_1 - default_function_kernel)
        .other          default_function_kernel,@"STO_CUDA_ENTRY STV_DEFAULT"
default_function_kernel:
.text.default_function_kernel:
[----:B------:R-:W-:Y:S01]  /*0000*/  LDC R1, c[0x0][0x37c] ;  /* 0x0000df00ff017b82 */ /* 0x000fe20000000800 */
[----:B------:R-:W0:Y:S07]  /*0010*/  S2R R10, SR_TID.X ;  /* 0x00000000000a7919 */ /* 0x000e2e0000002100 */
[----:B------:R-:W1:Y:S01]  /*0020*/  LDC.64 R4, c[0x0][0x380] ;  /* 0x0000e000ff047b82 */ /* 0x000e620000000a00 */
[----:B------:R-:W2:Y:S01]  /*0030*/  LDCU.64 UR4, c[0x0][0x358] ;  /* 0x00006b00ff0477ac */ /* 0x000ea20008000a00 */
[----:B------:R-:W3:Y:S06]  /*0040*/  S2R R11, SR_CTAID.X ;  /* 0x00000000000b7919 */ /* 0x000eec0000002500 */
[----:B------:R-:W4:Y:S08]  /*0050*/  LDC.64 R2, c[0x0][0x398] ;  /* 0x0000e600ff027b82 */ /* 0x000f300000000a00 */
[----:B------:R-:W5:Y:S01]  /*0060*/  LDC.64 R6, c[0x0][0x390] ;  /* 0x0000e400ff067b82 */ /* 0x000f620000000a00 */
[----:B0-----:R-:W-:-:S05]  /*0070*/  SHF.R.U32.HI R0, RZ, 0x2, R10 ;  /* 0x00000002ff007819 */ /* 0x001fca000001160a */
[C---:B---3--:R-:W-:Y:S02]  /*0080*/  IMAD R0, R11.reuse, 0xb, R0 ;  /* 0x0000000b0b007824 */ /* 0x048fe400078e0200 */
[----:B------:R-:W-:Y:S02]  /*0090*/  IMAD R11, R11, 0x2c, R10 ;  /* 0x0000002c0b0b7824 */ /* 0x000fe400078e020a */
[----:B------:R-:W-:-:S04]  /*00a0*/  IMAD.HI.U32 R8, R0, -0xf0f0f0f, RZ ;  /* 0xf0f0f0f100087827 */ /* 0x000fc800078e00ff */
[----:B----4-:R-:W-:Y:S01]  /*00b0*/  IMAD.WIDE.U32 R2, R11, 0x4, R2 ;  /* 0x000000040b027825 */ /* 0x010fe200078e0002 */
[----:B------:R-:W-:-:S05]  /*00c0*/  SHF.R.U32.HI R9, RZ, 0x7, R8 ;  /* 0x00000007ff097819 */ /* 0x000fca0000011608 */
[----:B------:R-:W-:Y:S01]  /*00d0*/  IMAD R9, R9, -0x88, R0 ;  /* 0xffffff7809097824 */ /* 0x000fe200078e0200 */
[----:B--2---:R-:W2:Y:S04]  /*00e0*/  LDG.E.CONSTANT R2, desc[UR4][R2.64] ;  /* 0x0000000402027981 */ /* 0x004ea8000c1e9900 */
[----:B------:R-:W-:-:S04]  /*00f0*/  ISETP.GT.U32.AND P0, PT, R9, 0x43, PT ;  /* 0x000000430900780c */ /* 0x000fc80003f04070 */
[----:B------:R-:W-:-:S04]  /*0100*/  SEL R0, RZ, 0x10, !P0 ;  /* 0x00000010ff007807 */ /* 0x000fc80004000000 */
[----:B------:R-:W-:-:S05]  /*0110*/  LOP3.LUT R9, R0, 0xf, R11, 0xf8, !PT ;  /* 0x0000000f00097812 */ /* 0x000fca00078ef80b */
[----:B-1----:R-:W-:-:S04]  /*0120*/  IMAD.WIDE.U32 R4, R9, 0x4, R4 ;  /* 0x0000000409047825 */ /* 0x002fc800078e0004 */
[----:B-----5:R-:W-:Y:S02]  /*0130*/  IMAD.WIDE.U32 R6, R9, 0x4, R6 ;  /* 0x0000000409067825 */ /* 0x020fe400078e0006 */
[----:B------:R-:W2:Y:S01]  /*0140*/  LDG.E.CONSTANT R5, desc[UR4][R4.64] ;  /* 0x0000000404057981 */ /* 0x000ea2000c1e9900 */
[----:B------:R-:W0:Y:S03]  /*0150*/  LDC.64 R8, c[0x0][0x388] ;  /* 0x0000e200ff087b82 */ /* 0x000e260000000a00 */
[----:B------:R-:W2:Y:S01]  /*0160*/  LDG.E.CONSTANT R7, desc[UR4][R6.64] ;  /* 0x0000000406077981 */ /* 0x000ea2000c1e9900 */
[----:B0-----:R-:W-:-:S04]  /*0170*/  IMAD.WIDE.U32 R8, R11, 0x4, R8 ;  /* 0x000000040b087825 */ /* 0x001fc800078e0008 */
[----:B--2---:R-:W-:-:S05]  /*0180*/  FFMA R11, R2, R5, R7 ;  /* 0x00000005020b7223 */ /* 0x004fca0000000007 */
[----:B------:R-:W-:Y:S01]  /*0190*/  STG.E desc[UR4][R8.64], R11 ;  /* 0x0000000b08007986 */ /* 0x000fe2000c101904 */
[----:B------:R-:W-:Y:S05]  /*01a0*/  EXIT ;  /* 0x000000000000794d */ /* 0x000fea0003800000 */
.L_x_0:
[----:B------:R-:W-:-:S00]  /*01b0*/  BRA `(.L_x_0) ;  /* 0xfffffffc00fc7947 */ /* 0x000fc0000383ffff */
[----:B------:R-:W-:-:S00]  /*01c0*/  NOP ;  /* 0x0000000000007918 */ /* 0x000fc00000000000 */
        /* <DEDUP_REMOVED lines=11> */
.L_x_1:


//--------------------- .nv.shared.reserved.0     --------------------------
	.section	.nv.shared.reserved.0,"aw",@nobits
	.weak		__nv_reservedSMEM_offset_0_alias
	.size		__nv_reservedSMEM_offset_0_alias, 0, 64
	.other		__nv_reservedSMEM_offset_0_alias,@"STO_CUDA_RESERVED_SHARED STV_DEFAULT"
__nv_reservedSMEM_offset_0_alias:
	.zero		0
	.zero		64


//--------------------- .nv.constant0.default_function_kernel --------------------------
	.section	.nv.constant0.default_function_kernel,"a",@progbits
	.sectionflags	@""
	.align	4
.nv.constant0.default_function_kernel:
	.zero		928


//--------------------- SYMBOLS --------------------------

	.type		.nv.reservedSmem.offset0,@object
	.size		.nv.reservedSmem.offset0,0x4
